	.headerflags	@"EF_CUDA_TEXMODE_UNIFIED EF_CUDA_64BIT_ADDRESS EF_CUDA_ACCELERATORS EF_CUDA_SM90 EF_CUDA_VIRTUAL_SM(EF_CUDA_SM90)"
	.elftype	@"ET_EXEC"


//--------------------- .nv.info                  --------------------------
	.section	.nv.info,"",@"SHT_CUDA_INFO"
	.align	4


	//----- nvinfo : EIATTR_REGCOUNT
	.align		4
        /*0000*/ 	.byte	0x04, 0x2f
        /*0002*/ 	.short	(.L_3 - .L_2)
	.align		4
.L_2:
        /*0004*/ 	.word	index@(triton_poi_fused__native_batch_norm_legit_no_training_add_4)
        /*0008*/ 	.word	0x00000014


	//----- nvinfo : EIATTR_MIN_STACK_SIZE
	.align		4
.L_3:
        /*000c*/ 	.byte	0x04, 0x12
        /*000e*/ 	.short	(.L_5 - .L_4)
	.align		4
.L_4:
        /*0010*/ 	.word	index@(triton_poi_fused__native_batch_norm_legit_no_training_add_4)
        /*0014*/ 	.word	0x00000000


	//----- nvinfo : EIATTR_FRAME_SIZE
	.align		4
.L_5:
        /*0018*/ 	.byte	0x04, 0x11
        /*001a*/ 	.short	(.L_7 - .L_6)
	.align		4
.L_6:
        /*001c*/ 	.word	index@(triton_poi_fused__native_batch_norm_legit_no_training_add_4)
        /*0020*/ 	.word	0x00000000


	//----- nvinfo : EIATTR_MIN_STACK_SIZE
	.align		4
.L_7:
        /*0024*/ 	.byte	0x04, 0x12
        /*0026*/ 	.short	(.L_9 - .L_8)
	.align		4
.L_8:
        /*0028*/ 	.word	index@(triton_poi_fused__native_batch_norm_legit_no_training_add_4)
        /*002c*/ 	.word	0x00000000
.L_9:


//--------------------- .nv.info.triton_poi_fused__native_batch_norm_legit_no_training_add_4 --------------------------
	.section	.nv.info.triton_poi_fused__native_batch_norm_legit_no_training_add_4,"",@"SHT_CUDA_INFO"
	.sectionflags	@""
	.align	4


	//----- nvinfo : EIATTR_CUDA_API_VERSION
	.align		4
        /*0000*/ 	.byte	0x04, 0x37
        /*0002*/ 	.short	(.L_11 - .L_10)
.L_10:
        /*0004*/ 	.word	0x0000007c


	//----- nvinfo : EIATTR_KPARAM_INFO
	.align		4
.L_11:
        /*0008*/ 	.byte	0x04, 0x17
        /*000a*/ 	.short	(.L_13 - .L_12)
.L_12:
        /*000c*/ 	.word	0x00000000
        /*0010*/ 	.short	0x0006
        /*0012*/ 	.short	0x0030
        /*0014*/ 	.byte	0x00, 0xf0, 0x11, 0x00


	//----- nvinfo : EIATTR_KPARAM_INFO
	.align		4
.L_13:
        /*0018*/ 	.byte	0x04, 0x17
        /*001a*/ 	.short	(.L_15 - .L_14)
.L_14:
        /*001c*/ 	.word	0x00000000
        /*0020*/ 	.short	0x0005
        /*0022*/ 	.short	0x0028
        /*0024*/ 	.byte	0x00, 0xf4, 0x21, 0x00


	//----- nvinfo : EIATTR_KPARAM_INFO
	.align		4
.L_15:
        /*0028*/ 	.byte	0x04, 0x17
        /*002a*/ 	.short	(.L_17 - .L_16)
.L_16:
        /*002c*/ 	.word	0x00000000
        /*0030*/ 	.short	0x0004
        /*0032*/ 	.short	0x0020
        /*0034*/ 	.byte	0x00, 0xf4, 0x21, 0x00


	//----- nvinfo : EIATTR_KPARAM_INFO
	.align		4
.L_17:
        /*0038*/ 	.byte	0x04, 0x17
        /*003a*/ 	.short	(.L_19 - .L_18)
.L_18:
        /*003c*/ 	.word	0x00000000
        /*0040*/ 	.short	0x0003
        /*0042*/ 	.short	0x0018
        /*0044*/ 	.byte	0x00, 0xf4, 0x21, 0x00


	//----- nvinfo : EIATTR_KPARAM_INFO
	.align		4
.L_19:
        /*0048*/ 	.byte	0x04, 0x17
        /*004a*/ 	.short	(.L_21 - .L_20)
.L_20:
        /*004c*/ 	.word	0x00000000
        /*0050*/ 	.short	0x0002
        /*0052*/ 	.short	0x0010
        /*0054*/ 	.byte	0x00, 0xf4, 0x21, 0x00


	//----- nvinfo : EIATTR_KPARAM_INFO
	.align		4
.L_21:
        /*0058*/ 	.byte	0x04, 0x17
        /*005a*/ 	.short	(.L_23 - .L_22)
.L_22:
        /*005c*/ 	.word	0x00000000
        /*0060*/ 	.short	0x0001
        /*0062*/ 	.short	0x0008
        /*0064*/ 	.byte	0x00, 0xf4, 0x21, 0x00


	//----- nvinfo : EIATTR_KPARAM_INFO
	.align		4
.L_23:
        /*0068*/ 	.byte	0x04, 0x17
        /*006a*/ 	.short	(.L_25 - .L_24)
.L_24:
        /*006c*/ 	.word	0x00000000
        /*0070*/ 	.short	0x0000
        /*0072*/ 	.short	0x0000
        /*0074*/ 	.byte	0x00, 0xf4, 0x21, 0x00


	//----- nvinfo : EIATTR_SPARSE_MMA_MASK
	.align		4
.L_25:
        /*0078*/ 	.byte	0x03, 0x50
        /*007a*/ 	.short	0x0000


	//----- nvinfo : EIATTR_MAXREG_COUNT
	.align		4
        /*007c*/ 	.byte	0x03, 0x1b
        /*007e*/ 	.short	0x00ff


	//----- nvinfo : EIATTR_EXIT_INSTR_OFFSETS
	.align		4
        /*0080*/ 	.byte	0x04, 0x1c
        /*0082*/ 	.short	(.L_27 - .L_26)


	//   ....[0]....
.L_26:
        /*0084*/ 	.word	0x00000350


	//----- nvinfo : EIATTR_REQNTID
	.align		4
.L_27:
        /*0088*/ 	.byte	0x04, 0x10
        /*008a*/ 	.short	(.L_29 - .L_28)
.L_28:
        /*008c*/ 	.word	0x00000080
        /*0090*/ 	.word	0x00000001
        /*0094*/ 	.word	0x00000001


	//----- nvinfo : EIATTR_CBANK_PARAM_SIZE
	.align		4
.L_29:
        /*0098*/ 	.byte	0x03, 0x19
        /*009a*/ 	.short	0x0034


	//----- nvinfo : EIATTR_PARAM_CBANK
	.align		4
        /*009c*/ 	.byte	0x04, 0x0a
        /*009e*/ 	.short	(.L_31 - .L_30)
	.align		4
.L_30:
        /*00a0*/ 	.word	index@(.nv.constant0.triton_poi_fused__native_batch_norm_legit_no_training_add_4)
        /*00a4*/ 	.short	0x0210
        /*00a6*/ 	.short	0x0034


	//----- nvinfo : EIATTR_SW_WAR
	.align		4
.L_31:
        /*00a8*/ 	.byte	0x04, 0x36
        /*00aa*/ 	.short	(.L_33 - .L_32)
.L_32:
        /*00ac*/ 	.word	0x00000008
.L_33:


//--------------------- .nv.callgraph             --------------------------
	.section	.nv.callgraph,"",@"SHT_CUDA_CALLGRAPH"
	.align	4
	.sectionentsize	8
	.align		4
        /*0000*/ 	.word	0x00000000
	.align		4
        /*0004*/ 	.word	0xffffffff
	.align		4
        /*0008*/ 	.word	0x00000000
	.align		4
        /*000c*/ 	.word	0xfffffffe
	.align		4
        /*0010*/ 	.word	0x00000000
	.align		4
        /*0014*/ 	.word	0xfffffffd
	.align		4
        /*0018*/ 	.word	0x00000000
	.align		4
        /*001c*/ 	.word	0xfffffffc


//--------------------- .nv.constant4             --------------------------
	.section	.nv.constant4,"a",@progbits
	.align	8
	.align		8
.nv.constant4:
        /*0000*/ 	.dword	_$_str
	.align		8
        /*0008*/ 	.dword	_$_str_$_2


//--------------------- .text.triton_poi_fused__native_batch_norm_legit_no_training_add_4 --------------------------
	.section	.text.triton_poi_fused__native_batch_norm_legit_no_training_add_4,"ax",@progbits
	.align	128
        .global         triton_poi_fused__native_batch_norm_legit_no_training_add_4
        .type           triton_poi_fused__native_batch_norm_legit_no_training_add_4,@function
        .size           triton_poi_fused__native_batch_norm_legit_no_training_add_4,(.L_x_1 - triton_poi_fused__native_batch_norm_legit_no_training_add_4)
        .other          triton_poi_fused__native_batch_norm_legit_no_training_add_4,@"STO_CUDA_ENTRY STV_DEFAULT"
triton_poi_fused__native_batch_norm_legit_no_training_add_4:
.text.triton_poi_fused__native_batch_norm_legit_no_training_add_4:
[----:B------:R-:W-:Y:S01]  /*0000*/  LDC R1, c[0x0][0x28] ;  /* 0x00000a00ff017b82 */ /* 0x000fe20000000800 */
[----:B------:R-:W1:Y:S07]  /*0010*/  S2R R0, SR_TID.X ;  /* 0x0000000000007919 */ /* 0x000e6e0000002100 */
[----:B------:R-:W2:Y:S01]  /*0020*/  LDC.64 R8, c[0x0][0x228] ;  /* 0x00008a00ff087b82 */ /* 0x000ea20000000a00 */
[----:B------:R-:W-:Y:S01]  /*0030*/  ULDC.64 UR4, c[0x0][0x208] ;  /* 0x0000820000047ab9 */ /* 0x000fe20000000a00 */
[----:B------:R-:W3:Y:S06]  /*0040*/  S2R R5, SR_CTAID.X ;  /* 0x0000000000057919 */ /* 0x000eec0000002500 */
[----:B------:R-:W4:Y:S08]  /*0050*/  LDC.64 R6, c[0x0][0x218] ;  /* 0x00008600ff067b82 */ /* 0x000f300000000a00 */
[----:B------:R-:W5:Y:S08]  /*0060*/  LDC.64 R10, c[0x0][0x220] ;  /* 0x00008800ff0a7b82 */ /* 0x000f700000000a00 */
[----:B------:R-:W4:Y:S01]  /*0070*/  LDC.64 R12, c[0x0][0x230] ;  /* 0x00008c00ff0c7b82 */ /* 0x000f220000000a00 */
[----:B-1----:R-:W-:-:S07]  /*0080*/  SHF.L.U32 R0, R0, 0x1, RZ ;  /* 0x0000000100007819 */ /* 0x002fce00000006ff */
[----:B------:R-:W1:Y:S01]  /*0090*/  LDC.64 R14, c[0x0][0x238] ;  /* 0x00008e00ff0e7b82 */ /* 0x000e620000000a00 */
[----:B---3--:R-:W-:Y:S02]  /*00a0*/  SHF.R.S32.HI R3, RZ, 0x17, R5 ;  /* 0x00000017ff037819 */ /* 0x008fe40000011405 */
[----:B------:R-:W-:Y:S02]  /*00b0*/  LOP3.LUT R0, R0, 0xfe, RZ, 0xc0, !PT ;  /* 0x000000fe00007812 */ /* 0x000fe400078ec0ff */
[----:B------:R-:W-:Y:S02]  /*00c0*/  SGXT R3, R3, 0x1 ;  /* 0x000000010303781a */ /* 0x000fe40000000200 */
[----:B------:R-:W-:-:S04]  /*00d0*/  LEA R0, R5, R0, 0x8 ;  /* 0x0000000005007211 */ /* 0x000fc800078e40ff */
[----:B------:R-:W-:-:S04]  /*00e0*/  LEA.HI R3, R3, R0, RZ, 0x4 ;  /* 0x0000000003037211 */ /* 0x000fc800078f20ff */
[--C-:B------:R-:W-:Y:S02]  /*00f0*/  SHF.R.S32.HI R2, RZ, 0x4, R3.reuse ;  /* 0x00000004ff027819 */ /* 0x100fe40000011403 */
[----:B------:R-:W-:-:S04]  /*0100*/  SHF.R.S32.HI R3, RZ, 0x1f, R3 ;  /* 0x0000001fff037819 */ /* 0x000fc80000011403 */
[----:B------:R-:W-:-:S04]  /*0110*/  LEA.HI R3, R3, R2, RZ, 0x6 ;  /* 0x0000000203037211 */ /* 0x000fc800078f30ff */
[----:B------:R-:W-:-:S04]  /*0120*/  LOP3.LUT R3, R3, 0xffffffc0, RZ, 0xc0, !PT ;  /* 0xffffffc003037812 */ /* 0x000fc800078ec0ff */
[----:B------:R-:W-:Y:S02]  /*0130*/  IADD3 R17, R2, -R3, RZ ;  /* 0x8000000302117210 */ /* 0x000fe40007ffe0ff */
[----:B------:R-:W3:Y:S03]  /*0140*/  LDC.64 R2, c[0x0][0x210] ;  /* 0x00008400ff027b82 */ /* 0x000ee60000000a00 */
[----:B--2---:R-:W-:-:S05]  /*0150*/  IMAD.WIDE R8, R17, 0x4, R8 ;  /* 0x0000000411087825 */ /* 0x004fca00078e0208 */
[----:B------:R-:W2:Y:S01]  /*0160*/  LDG.E.EL R4, desc[UR4][R8.64] ;  /* 0x0000000408047981 */ /* 0x000ea2000c2e1900 */
[----:B----4-:R-:W-:-:S04]  /*0170*/  IMAD.WIDE R6, R0, 0x4, R6 ;  /* 0x0000000400067825 */ /* 0x010fc800078e0206 */
[C---:B-----5:R-:W-:Y:S02]  /*0180*/  IMAD.WIDE R10, R17.reuse, 0x4, R10 ;  /* 0x00000004110a7825 */ /* 0x060fe400078e020a */
[----:B------:R-:W4:Y:S02]  /*0190*/  LDG.E.64 R6, desc[UR4][R6.64] ;  /* 0x0000000406067981 */ /* 0x000f24000c1e1b00 */
[C---:B0-----:R-:W-:Y:S02]  /*01a0*/  IMAD.WIDE R12, R17.reuse, 0x4, R12 ;  /* 0x00000004110c7825 */ /* 0x041fe400078e020c */
[----:B------:R0:W4:Y:S02]  /*01b0*/  LDG.E.EL R5, desc[UR4][R10.64] ;  /* 0x000000040a057981 */ /* 0x000124000c2e1900 */
[----:B-1----:R-:W-:Y:S02]  /*01c0*/  IMAD.WIDE R14, R17, 0x4, R14 ;  /* 0x00000004110e7825 */ /* 0x002fe400078e020e */
[----:B------:R-:W5:Y:S02]  /*01d0*/  LDG.E.EL R12, desc[UR4][R12.64] ;  /* 0x000000040c0c7981 */ /* 0x000f64000c2e1900 */
[----:B---3--:R-:W-:-:S02]  /*01e0*/  IMAD.WIDE R2, R0, 0x4, R2 ;  /* 0x0000000400027825 */ /* 0x008fc400078e0202 */
[----:B------:R-:W5:Y:S04]  /*01f0*/  LDG.E.EL R15, desc[UR4][R14.64] ;  /* 0x000000040e0f7981 */ /* 0x000f68000c2e1900 */
[----:B------:R-:W3:Y:S01]  /*0200*/  LDG.E.64 R8, desc[UR4][R2.64] ;  /* 0x0000000402087981 */ /* 0x000ee2000c1e1b00 */
[----:B0-----:R-:W-:Y:S01]  /*0210*/  HFMA2.MMA R11, -RZ, RZ, 1.625, 0 ;  /* 0x3e800000ff0b7435 */ /* 0x001fe200000001ff */
[----:B--2---:R-:W-:-:S04]  /*0220*/  FADD R4, R4, 9.9999997473787516356e-06 ;  /* 0x3727c5ac04047421 */ /* 0x004fc80000000000 */
[----:B------:R-:W0:Y:S02]  /*0230*/  MUFU.SQRT R0, R4 ;  /* 0x0000000400007308 */ /* 0x000e240000002000 */
[C---:B0-----:R-:W-:Y:S02]  /*0240*/  FSETP.GT.AND P0, PT, R0.reuse, 8.50705917302346158658e+37, PT ;  /* 0x7e8000000000780b */ /* 0x041fe40003f04000 */
[----:B------:R-:W-:-:S11]  /*0250*/  FSETP.GEU.AND P1, PT, R0, 1.175494350822287508e-38, PT ;  /* 0x008000000000780b */ /* 0x000fd60003f2e000 */
[----:B------:R-:W-:-:S04]  /*0260*/  @P0 FMUL R0, R0, 0.25 ;  /* 0x3e80000000000820 */ /* 0x000fc80000400000 */
[----:B------:R-:W-:-:S06]  /*0270*/  @!P1 FMUL R0, R0, 16777216 ;  /* 0x4b80000000009820 */ /* 0x000fcc0000400000 */
[----:B------:R-:W0:Y:S01]  /*0280*/  MUFU.RCP R0, R0 ;  /* 0x0000000000007308 */ /* 0x000e220000001000 */
[----:B------:R-:W-:Y:S01]  /*0290*/  FSEL R11, R11, 1, P0 ;  /* 0x3f8000000b0b7808 */ /* 0x000fe20000000000 */
[----:B----4-:R-:W-:-:S04]  /*02a0*/  FADD R6, R6, -R5 ;  /* 0x8000000506067221 */ /* 0x010fc80000000000 */
[----:B------:R-:W-:Y:S01]  /*02b0*/  @!P1 FMUL R11, R11, 16777216 ;  /* 0x4b8000000b0b9820 */ /* 0x000fe20000400000 */
[----:B------:R-:W-:-:S03]  /*02c0*/  FADD R7, R7, -R5 ;  /* 0x8000000507077221 */ /* 0x000fc60000000000 */
[----:B0-----:R-:W-:-:S04]  /*02d0*/  FMUL R11, R0, R11 ;  /* 0x0000000b000b7220 */ /* 0x001fc80000400000 */
[-C--:B------:R-:W-:Y:S01]  /*02e0*/  FMUL R6, R6, R11.reuse ;  /* 0x0000000b06067220 */ /* 0x080fe20000400000 */
[----:B------:R-:W-:-:S03]  /*02f0*/  FMUL R4, R7, R11 ;  /* 0x0000000b07047220 */ /* 0x000fc60000400000 */
[C-C-:B-----5:R-:W-:Y:S01]  /*0300*/  FFMA R5, R12.reuse, R6, R15.reuse ;  /* 0x000000060c057223 */ /* 0x160fe2000000000f */
[----:B------:R-:W-:-:S03]  /*0310*/  FFMA R4, R12, R4, R15 ;  /* 0x000000040c047223 */ /* 0x000fc6000000000f */
[----:B---3--:R-:W-:Y:S01]  /*0320*/  FADD R8, R8, R5 ;  /* 0x0000000508087221 */ /* 0x008fe20000000000 */
[----:B------:R-:W-:-:S05]  /*0330*/  FADD R9, R9, R4 ;  /* 0x0000000409097221 */ /* 0x000fca0000000000 */
[----:B------:R-:W-:Y:S01]  /*0340*/  STG.E.64 desc[UR4][R2.64], R8 ;  /* 0x0000000802007986 */ /* 0x000fe2000c101b04 */
[----:B------:R-:W-:Y:S05]  /*0350*/  EXIT ;  /* 0x000000000000794d */ /* 0x000fea0003800000 */
.L_x_0:
[----:B------:R-:W-:-:S00]  /*0360*/  BRA `(.L_x_0) ;  /* 0xfffffffc00fc7947 */ /* 0x000fc0000383ffff */
[----:B------:R-:W-:-:S00]  /*0370*/  NOP ;  /* 0x0000000000007918 */ /* 0x000fc00000000000 */
        /* <DEDUP_REMOVED lines=8> */
.L_x_1:


//--------------------- .nv.global.init           --------------------------
	.section	.nv.global.init,"aw",@progbits
.nv.global.init:
	.type		_$_str,@object
	.size		_$_str,(_$_str_$_2 - _$_str)
_$_str:
        /*0000*/ 	.byte	0x5f, 0x5f, 0x43, 0x55, 0x44, 0x41, 0x5f, 0x46, 0x54, 0x5a, 0x00
	.type		_$_str_$_2,@object
	.size		_$_str_$_2,(.L_1 - _$_str_$_2)
_$_str_$_2:
        /*000b*/ 	.byte	0x5f, 0x5f, 0x43, 0x55, 0x44, 0x41, 0x5f, 0x50, 0x52, 0x45, 0x43, 0x5f, 0x53, 0x51, 0x52, 0x54
        /*001b*/ 	.byte	0x00
.L_1:


//--------------------- .nv.constant0.triton_poi_fused__native_batch_norm_legit_no_training_add_4 --------------------------
	.section	.nv.constant0.triton_poi_fused__native_batch_norm_legit_no_training_add_4,"a",@progbits
	.sectionflags	@""
	.align	4
.nv.constant0.triton_poi_fused__native_batch_norm_legit_no_training_add_4:
	.zero		580
